	.headerflags	@"EF_CUDA_TEXMODE_UNIFIED EF_CUDA_64BIT_ADDRESS EF_CUDA_ACCELERATORS EF_CUDA_SM90 EF_CUDA_VIRTUAL_SM(EF_CUDA_SM90)"
	.elftype	@"ET_EXEC"


//--------------------- .nv.info                  --------------------------
	.section	.nv.info,"",@"SHT_CUDA_INFO"
	.align	4


	//----- nvinfo : EIATTR_REGCOUNT
	.align		4
        /*0000*/ 	.byte	0x04, 0x2f
        /*0002*/ 	.short	(.L_1 - .L_0)
	.align		4
.L_0:
        /*0004*/ 	.word	index@(triton_poi_fused_eq_3)
        /*0008*/ 	.word	0x0000000a


	//----- nvinfo : EIATTR_MIN_STACK_SIZE
	.align		4
.L_1:
        /*000c*/ 	.byte	0x04, 0x12
        /*000e*/ 	.short	(.L_3 - .L_2)
	.align		4
.L_2:
        /*0010*/ 	.word	index@(triton_poi_fused_eq_3)
        /*0014*/ 	.word	0x00000000


	//----- nvinfo : EIATTR_FRAME_SIZE
	.align		4
.L_3:
        /*0018*/ 	.byte	0x04, 0x11
        /*001a*/ 	.short	(.L_5 - .L_4)
	.align		4
.L_4:
        /*001c*/ 	.word	index@(triton_poi_fused_eq_3)
        /*0020*/ 	.word	0x00000000


	//----- nvinfo : EIATTR_MIN_STACK_SIZE
	.align		4
.L_5:
        /*0024*/ 	.byte	0x04, 0x12
        /*0026*/ 	.short	(.L_7 - .L_6)
	.align		4
.L_6:
        /*0028*/ 	.word	index@(triton_poi_fused_eq_3)
        /*002c*/ 	.word	0x00000000
.L_7:


//--------------------- .nv.info.triton_poi_fused_eq_3 --------------------------
	.section	.nv.info.triton_poi_fused_eq_3,"",@"SHT_CUDA_INFO"
	.sectionflags	@""
	.align	4


	//----- nvinfo : EIATTR_CUDA_API_VERSION
	.align		4
        /*0000*/ 	.byte	0x04, 0x37
        /*0002*/ 	.short	(.L_9 - .L_8)
.L_8:
        /*0004*/ 	.word	0x0000007c


	//----- nvinfo : EIATTR_KPARAM_INFO
	.align		4
.L_9:
        /*0008*/ 	.byte	0x04, 0x17
        /*000a*/ 	.short	(.L_11 - .L_10)
.L_10:
        /*000c*/ 	.word	0x00000000
        /*0010*/ 	.short	0x0002
        /*0012*/ 	.short	0x0010
        /*0014*/ 	.byte	0x00, 0xf0, 0x11, 0x00


	//----- nvinfo : EIATTR_KPARAM_INFO
	.align		4
.L_11:
        /*0018*/ 	.byte	0x04, 0x17
        /*001a*/ 	.short	(.L_13 - .L_12)
.L_12:
        /*001c*/ 	.word	0x00000000
        /*0020*/ 	.short	0x0001
        /*0022*/ 	.short	0x0008
        /*0024*/ 	.byte	0x00, 0xf4, 0x21, 0x00


	//----- nvinfo : EIATTR_KPARAM_INFO
	.align		4
.L_13:
        /*0028*/ 	.byte	0x04, 0x17
        /*002a*/ 	.short	(.L_15 - .L_14)
.L_14:
        /*002c*/ 	.word	0x00000000
        /*0030*/ 	.short	0x0000
        /*0032*/ 	.short	0x0000
        /*0034*/ 	.byte	0x00, 0xf4, 0x21, 0x00


	//----- nvinfo : EIATTR_SPARSE_MMA_MASK
	.align		4
.L_15:
        /*0038*/ 	.byte	0x03, 0x50
        /*003a*/ 	.short	0x0000


	//----- nvinfo : EIATTR_MAXREG_COUNT
	.align		4
        /*003c*/ 	.byte	0x03, 0x1b
        /*003e*/ 	.short	0x00ff


	//----- nvinfo : EIATTR_EXIT_INSTR_OFFSETS
	.align		4
        /*0040*/ 	.byte	0x04, 0x1c
        /*0042*/ 	.short	(.L_17 - .L_16)


	//   ....[0]....
.L_16:
        /*0044*/ 	.word	0x00000120


	//   ....[1]....
        /*0048*/ 	.word	0x00000140


	//----- nvinfo : EIATTR_REQNTID
	.align		4
.L_17:
        /*004c*/ 	.byte	0x04, 0x10
        /*004e*/ 	.short	(.L_19 - .L_18)
.L_18:
        /*0050*/ 	.word	0x00000020
        /*0054*/ 	.word	0x00000001
        /*0058*/ 	.word	0x00000001


	//----- nvinfo : EIATTR_CBANK_PARAM_SIZE
	.align		4
.L_19:
        /*005c*/ 	.byte	0x03, 0x19
        /*005e*/ 	.short	0x0014


	//----- nvinfo : EIATTR_PARAM_CBANK
	.align		4
        /*0060*/ 	.byte	0x04, 0x0a
        /*0062*/ 	.short	(.L_21 - .L_20)
	.align		4
.L_20:
        /*0064*/ 	.word	index@(.nv.constant0.triton_poi_fused_eq_3)
        /*0068*/ 	.short	0x0210
        /*006a*/ 	.short	0x0014


	//----- nvinfo : EIATTR_SW_WAR
	.align		4
.L_21:
        /*006c*/ 	.byte	0x04, 0x36
        /*006e*/ 	.short	(.L_23 - .L_22)
.L_22:
        /*0070*/ 	.word	0x00000008
.L_23:


//--------------------- .nv.callgraph             --------------------------
	.section	.nv.callgraph,"",@"SHT_CUDA_CALLGRAPH"
	.align	4
	.sectionentsize	8
	.align		4
        /*0000*/ 	.word	0x00000000
	.align		4
        /*0004*/ 	.word	0xffffffff
	.align		4
        /*0008*/ 	.word	0x00000000
	.align		4
        /*000c*/ 	.word	0xfffffffe
	.align		4
        /*0010*/ 	.word	0x00000000
	.align		4
        /*0014*/ 	.word	0xfffffffd
	.align		4
        /*0018*/ 	.word	0x00000000
	.align		4
        /*001c*/ 	.word	0xfffffffc


//--------------------- .text.triton_poi_fused_eq_3 --------------------------
	.section	.text.triton_poi_fused_eq_3,"ax",@progbits
	.align	128
        .global         triton_poi_fused_eq_3
        .type           triton_poi_fused_eq_3,@function
        .size           triton_poi_fused_eq_3,(.L_x_1 - triton_poi_fused_eq_3)
        .other          triton_poi_fused_eq_3,@"STO_CUDA_ENTRY STV_DEFAULT"
triton_poi_fused_eq_3:
.text.triton_poi_fused_eq_3:
[----:B------:R-:W0:Y:S02]  /*0000*/  LDC R1, c[0x0][0x28] ;  /* 0x00000a00ff017b82 */ /* 0x000e240000000800 */
[----:B------:R-:W1:Y:S01]  /*0010*/  S2R R4, SR_TID.X ;  /* 0x0000000000047919 */ /* 0x000e620000002100 */
[----:B------:R-:W2:Y:S01]  /*0020*/  LDC.64 R2, c[0x0][0x210] ;  /* 0x00008400ff027b82 */ /* 0x000ea20000000a00 */
[----:B------:R-:W-:Y:S01]  /*0030*/  ULDC.64 UR4, c[0x0][0x208] ;  /* 0x0000820000047ab9 */ /* 0x000fe20000000a00 */
[----:B------:R-:W-:Y:S01]  /*0040*/  ULDC.64 UR6, c[0x0][0x218] ;  /* 0x0000860000067ab9 */ /* 0x000fe20000000a00 */
[----:B------:R-:W3:Y:S01]  /*0050*/  S2R R5, SR_CTAID.X ;  /* 0x0000000000057919 */ /* 0x000ee20000002500 */
[----:B-1----:R-:W-:-:S05]  /*0060*/  LOP3.LUT R0, R4, 0xf, RZ, 0xc0, !PT ;  /* 0x0000000f04007812 */ /* 0x002fca00078ec0ff */
[----:B---3--:R-:W-:Y:S02]  /*0070*/  IMAD R5, R5, 0x10, R0 ;  /* 0x0000001005057824 */ /* 0x008fe400078e0200 */
[----:B------:R-:W-:Y:S02]  /*0080*/  IMAD.MOV.U32 R0, RZ, RZ, RZ ;  /* 0x000000ffff007224 */ /* 0x000fe400078e00ff */
[C---:B--2---:R-:W-:Y:S01]  /*0090*/  IMAD.WIDE R2, R5.reuse, 0x4, R2 ;  /* 0x0000000405027825 */ /* 0x044fe200078e0202 */
[----:B------:R-:W-:-:S13]  /*00a0*/  ISETP.GE.AND P0, PT, R5, 0x10, PT ;  /* 0x000000100500780c */ /* 0x000fda0003f06270 */
[----:B------:R-:W2:Y:S01]  /*00b0*/  @!P0 LDG.E R0, desc[UR4][R2.64] ;  /* 0x0000000402008981 */ /* 0x000ea2000c1e1900 */
[----:B------:R-:W-:Y:S02]  /*00c0*/  LOP3.LUT P0, RZ, R4, 0x10, RZ, 0xc0, !PT ;  /* 0x0000001004ff7812 */ /* 0x000fe4000780c0ff */
[----:B------:R-:W-:Y:S02]  /*00d0*/  IADD3 R4, P2, R5, UR6, RZ ;  /* 0x0000000605047c10 */ /* 0x000fe4000ff5e0ff */
[C---:B------:R-:W-:Y:S02]  /*00e0*/  ISETP.LT.AND P0, PT, R5.reuse, 0x10, !P0 ;  /* 0x000000100500780c */ /* 0x040fe40004701270 */
[----:B------:R-:W-:Y:S02]  /*00f0*/  LEA.HI.X.SX32 R5, R5, UR7, 0x1, P2 ;  /* 0x0000000705057c11 */ /* 0x000fe400090f0eff */
[----:B--2---:R-:W-:-:S04]  /*0100*/  LOP3.LUT P1, RZ, R0, 0x7fffffff, RZ, 0xc0, !PT ;  /* 0x7fffffff00ff7812 */ /* 0x004fc8000782c0ff */
[----:B------:R-:W-:-:S05]  /*0110*/  SEL R7, RZ, 0x1, P1 ;  /* 0x00000001ff077807 */ /* 0x000fca0000800000 */
[----:B------:R-:W-:Y:S05]  /*0120*/  @!P0 EXIT ;  /* 0x000000000000894d */ /* 0x000fea0003800000 */
[----:B------:R-:W-:Y:S01]  /*0130*/  STG.E.U8 desc[UR4][R4.64], R7 ;  /* 0x0000000704007986 */ /* 0x000fe2000c101104 */
[----:B------:R-:W-:Y:S05]  /*0140*/  EXIT ;  /* 0x000000000000794d */ /* 0x000fea0003800000 */
.L_x_0:
[----:B------:R-:W-:-:S00]  /*0150*/  BRA `(.L_x_0) ;  /* 0xfffffffc00fc7947 */ /* 0x000fc0000383ffff */
[----:B------:R-:W-:-:S00]  /*0160*/  NOP ;  /* 0x0000000000007918 */ /* 0x000fc00000000000 */
        /* <DEDUP_REMOVED lines=9> */
.L_x_1:


//--------------------- .nv.constant0.triton_poi_fused_eq_3 --------------------------
	.section	.nv.constant0.triton_poi_fused_eq_3,"a",@progbits
	.sectionflags	@""
	.align	4
.nv.constant0.triton_poi_fused_eq_3:
	.zero		548
